	.headerflags	@"EF_CUDA_TEXMODE_UNIFIED EF_CUDA_64BIT_ADDRESS EF_CUDA_ACCELERATORS EF_CUDA_SM90 EF_CUDA_VIRTUAL_SM(EF_CUDA_SM90)"
	.elftype	@"ET_EXEC"


//--------------------- .nv.info                  --------------------------
	.section	.nv.info,"",@"SHT_CUDA_INFO"
	.align	4


	//----- nvinfo : EIATTR_REGCOUNT
	.align		4
        /*0000*/ 	.byte	0x04, 0x2f
        /*0002*/ 	.short	(.L_3 - .L_2)
	.align		4
.L_2:
        /*0004*/ 	.word	index@(triton_poi_fused__native_batch_norm_legit_no_training_relu_45)
        /*0008*/ 	.word	0x00000022


	//----- nvinfo : EIATTR_MIN_STACK_SIZE
	.align		4
.L_3:
        /*000c*/ 	.byte	0x04, 0x12
        /*000e*/ 	.short	(.L_5 - .L_4)
	.align		4
.L_4:
        /*0010*/ 	.word	index@(triton_poi_fused__native_batch_norm_legit_no_training_relu_45)
        /*0014*/ 	.word	0x00000000


	//----- nvinfo : EIATTR_FRAME_SIZE
	.align		4
.L_5:
        /*0018*/ 	.byte	0x04, 0x11
        /*001a*/ 	.short	(.L_7 - .L_6)
	.align		4
.L_6:
        /*001c*/ 	.word	index@(triton_poi_fused__native_batch_norm_legit_no_training_relu_45)
        /*0020*/ 	.word	0x00000000


	//----- nvinfo : EIATTR_MIN_STACK_SIZE
	.align		4
.L_7:
        /*0024*/ 	.byte	0x04, 0x12
        /*0026*/ 	.short	(.L_9 - .L_8)
	.align		4
.L_8:
        /*0028*/ 	.word	index@(triton_poi_fused__native_batch_norm_legit_no_training_relu_45)
        /*002c*/ 	.word	0x00000000
.L_9:


//--------------------- .nv.info.triton_poi_fused__native_batch_norm_legit_no_training_relu_45 --------------------------
	.section	.nv.info.triton_poi_fused__native_batch_norm_legit_no_training_relu_45,"",@"SHT_CUDA_INFO"
	.sectionflags	@""
	.align	4


	//----- nvinfo : EIATTR_CUDA_API_VERSION
	.align		4
        /*0000*/ 	.byte	0x04, 0x37
        /*0002*/ 	.short	(.L_11 - .L_10)
.L_10:
        /*0004*/ 	.word	0x0000007c


	//----- nvinfo : EIATTR_KPARAM_INFO
	.align		4
.L_11:
        /*0008*/ 	.byte	0x04, 0x17
        /*000a*/ 	.short	(.L_13 - .L_12)
.L_12:
        /*000c*/ 	.word	0x00000000
        /*0010*/ 	.short	0x0007
        /*0012*/ 	.short	0x0034
        /*0014*/ 	.byte	0x00, 0xf0, 0x11, 0x00


	//----- nvinfo : EIATTR_KPARAM_INFO
	.align		4
.L_13:
        /*0018*/ 	.byte	0x04, 0x17
        /*001a*/ 	.short	(.L_15 - .L_14)
.L_14:
        /*001c*/ 	.word	0x00000000
        /*0020*/ 	.short	0x0006
        /*0022*/ 	.short	0x0030
        /*0024*/ 	.byte	0x00, 0xf0, 0x11, 0x00


	//----- nvinfo : EIATTR_KPARAM_INFO
	.align		4
.L_15:
        /*0028*/ 	.byte	0x04, 0x17
        /*002a*/ 	.short	(.L_17 - .L_16)
.L_16:
        /*002c*/ 	.word	0x00000000
        /*0030*/ 	.short	0x0005
        /*0032*/ 	.short	0x0028
        /*0034*/ 	.byte	0x00, 0xf4, 0x21, 0x00


	//----- nvinfo : EIATTR_KPARAM_INFO
	.align		4
.L_17:
        /*0038*/ 	.byte	0x04, 0x17
        /*003a*/ 	.short	(.L_19 - .L_18)
.L_18:
        /*003c*/ 	.word	0x00000000
        /*0040*/ 	.short	0x0004
        /*0042*/ 	.short	0x0020
        /*0044*/ 	.byte	0x00, 0xf4, 0x21, 0x00


	//----- nvinfo : EIATTR_KPARAM_INFO
	.align		4
.L_19:
        /*0048*/ 	.byte	0x04, 0x17
        /*004a*/ 	.short	(.L_21 - .L_20)
.L_20:
        /*004c*/ 	.word	0x00000000
        /*0050*/ 	.short	0x0003
        /*0052*/ 	.short	0x0018
        /*0054*/ 	.byte	0x00, 0xf4, 0x21, 0x00


	//----- nvinfo : EIATTR_KPARAM_INFO
	.align		4
.L_21:
        /*0058*/ 	.byte	0x04, 0x17
        /*005a*/ 	.short	(.L_23 - .L_22)
.L_22:
        /*005c*/ 	.word	0x00000000
        /*0060*/ 	.short	0x0002
        /*0062*/ 	.short	0x0010
        /*0064*/ 	.byte	0x00, 0xf4, 0x21, 0x00


	//----- nvinfo : EIATTR_KPARAM_INFO
	.align		4
.L_23:
        /*0068*/ 	.byte	0x04, 0x17
        /*006a*/ 	.short	(.L_25 - .L_24)
.L_24:
        /*006c*/ 	.word	0x00000000
        /*0070*/ 	.short	0x0001
        /*0072*/ 	.short	0x0008
        /*0074*/ 	.byte	0x00, 0xf4, 0x21, 0x00


	//----- nvinfo : EIATTR_KPARAM_INFO
	.align		4
.L_25:
        /*0078*/ 	.byte	0x04, 0x17
        /*007a*/ 	.short	(.L_27 - .L_26)
.L_26:
        /*007c*/ 	.word	0x00000000
        /*0080*/ 	.short	0x0000
        /*0082*/ 	.short	0x0000
        /*0084*/ 	.byte	0x00, 0xf4, 0x21, 0x00


	//----- nvinfo : EIATTR_SPARSE_MMA_MASK
	.align		4
.L_27:
        /*0088*/ 	.byte	0x03, 0x50
        /*008a*/ 	.short	0x0000


	//----- nvinfo : EIATTR_MAXREG_COUNT
	.align		4
        /*008c*/ 	.byte	0x03, 0x1b
        /*008e*/ 	.short	0x00ff


	//----- nvinfo : EIATTR_EXIT_INSTR_OFFSETS
	.align		4
        /*0090*/ 	.byte	0x04, 0x1c
        /*0092*/ 	.short	(.L_29 - .L_28)


	//   ....[0]....
.L_28:
        /*0094*/ 	.word	0x00001240


	//   ....[1]....
        /*0098*/ 	.word	0x00001310


	//----- nvinfo : EIATTR_REQNTID
	.align		4
.L_29:
        /*009c*/ 	.byte	0x04, 0x10
        /*009e*/ 	.short	(.L_31 - .L_30)
.L_30:
        /*00a0*/ 	.word	0x00000100
        /*00a4*/ 	.word	0x00000001
        /*00a8*/ 	.word	0x00000001


	//----- nvinfo : EIATTR_CBANK_PARAM_SIZE
	.align		4
.L_31:
        /*00ac*/ 	.byte	0x03, 0x19
        /*00ae*/ 	.short	0x0038


	//----- nvinfo : EIATTR_PARAM_CBANK
	.align		4
        /*00b0*/ 	.byte	0x04, 0x0a
        /*00b2*/ 	.short	(.L_33 - .L_32)
	.align		4
.L_32:
        /*00b4*/ 	.word	index@(.nv.constant0.triton_poi_fused__native_batch_norm_legit_no_training_relu_45)
        /*00b8*/ 	.short	0x0210
        /*00ba*/ 	.short	0x0038


	//----- nvinfo : EIATTR_SW_WAR
	.align		4
.L_33:
        /*00bc*/ 	.byte	0x04, 0x36
        /*00be*/ 	.short	(.L_35 - .L_34)
.L_34:
        /*00c0*/ 	.word	0x00000008
.L_35:


//--------------------- .nv.callgraph             --------------------------
	.section	.nv.callgraph,"",@"SHT_CUDA_CALLGRAPH"
	.align	4
	.sectionentsize	8
	.align		4
        /*0000*/ 	.word	0x00000000
	.align		4
        /*0004*/ 	.word	0xffffffff
	.align		4
        /*0008*/ 	.word	0x00000000
	.align		4
        /*000c*/ 	.word	0xfffffffe
	.align		4
        /*0010*/ 	.word	0x00000000
	.align		4
        /*0014*/ 	.word	0xfffffffd
	.align		4
        /*0018*/ 	.word	0x00000000
	.align		4
        /*001c*/ 	.word	0xfffffffc


//--------------------- .nv.constant4             --------------------------
	.section	.nv.constant4,"a",@progbits
	.align	8
	.align		8
.nv.constant4:
        /*0000*/ 	.dword	_$_str
	.align		8
        /*0008*/ 	.dword	_$_str_$_2


//--------------------- .text.triton_poi_fused__native_batch_norm_legit_no_training_relu_45 --------------------------
	.section	.text.triton_poi_fused__native_batch_norm_legit_no_training_relu_45,"ax",@progbits
	.sectionflags	@"SHF_BARRIERS=1"
	.align	128
        .global         triton_poi_fused__native_batch_norm_legit_no_training_relu_45
        .type           triton_poi_fused__native_batch_norm_legit_no_training_relu_45,@function
        .size           triton_poi_fused__native_batch_norm_legit_no_training_relu_45,(.L_x_1 - triton_poi_fused__native_batch_norm_legit_no_training_relu_45)
        .other          triton_poi_fused__native_batch_norm_legit_no_training_relu_45,@"STO_CUDA_ENTRY STV_DEFAULT"
triton_poi_fused__native_batch_norm_legit_no_training_relu_45:
.text.triton_poi_fused__native_batch_norm_legit_no_training_relu_45:
[----:B------:R-:W0:Y:S02]  /*0000*/  LDC R1, c[0x0][0x28] ;  /* 0x00000a00ff017b82 */ /* 0x000e240000000800 */
[----:B------:R-:W1:Y:S01]  /*0010*/  S2R R3, SR_CTAID.Y ;  /* 0x0000000000037919 */ /* 0x000e620000002600 */
[----:B------:R-:W2:Y:S01]  /*0020*/  LDC.64 R30, c[0x0][0x210] ;  /* 0x00008400ff1e7b82 */ /* 0x000ea20000000a00 */
[----:B------:R-:W-:Y:S02]  /*0030*/  CS2R R6, SRZ ;  /* 0x0000000000067805 */ /* 0x000fe4000001ff00 */
[----:B------:R-:W-:Y:S01]  /*0040*/  CS2R R10, SRZ ;  /* 0x00000000000a7805 */ /* 0x000fe2000001ff00 */
[----:B------:R-:W3:Y:S01]  /*0050*/  S2R R8, SR_TID.X ;  /* 0x0000000000087919 */ /* 0x000ee20000002100 */
[----:B------:R-:W-:Y:S01]  /*0060*/  ULDC.64 UR6, c[0x0][0x208] ;  /* 0x0000820000067ab9 */ /* 0x000fe20000000a00 */
[----:B------:R-:W4:Y:S02]  /*0070*/  S2R R21, SR_CTAID.X ;  /* 0x0000000000157919 */ /* 0x000f240000002500 */
[----:B------:R-:W5:Y:S01]  /*0080*/  LDC.64 R26, c[0x0][0x218] ;  /* 0x00008600ff1a7b82 */ /* 0x000f620000000a00 */
[----:B-1----:R-:W-:-:S02]  /*0090*/  IMAD.SHL.U32 R3, R3, 0x40, RZ ;  /* 0x0000004003037824 */ /* 0x002fc400078e00ff */
[----:B---3--:R-:W-:Y:S02]  /*00a0*/  IMAD.SHL.U32 R0, R8, 0x4, RZ ;  /* 0x0000000408007824 */ /* 0x008fe400078e00ff */
[----:B----4-:R-:W-:-:S03]  /*00b0*/  IMAD.SHL.U32 R21, R21, 0x40, RZ ;  /* 0x0000004015157824 */ /* 0x010fc600078e00ff */
[----:B------:R-:W-:-:S04]  /*00c0*/  LOP3.LUT R24, R3, 0x3c, R0, 0xf8, !PT ;  /* 0x0000003c03187812 */ /* 0x000fc800078ef800 */
[C---:B------:R-:W-:Y:S01]  /*00d0*/  ISETP.GE.AND P0, PT, R24.reuse, 0x600, PT ;  /* 0x000006001800780c */ /* 0x040fe20003f06270 */
[----:B------:R-:W-:-:S05]  /*00e0*/  IMAD.HI R2, R24, 0x2aaaaaab, RZ ;  /* 0x2aaaaaab18027827 */ /* 0x000fca00078e02ff */
[----:B------:R-:W-:-:S04]  /*00f0*/  SHF.R.U32.HI R5, RZ, 0x1f, R2 ;  /* 0x0000001fff057819 */ /* 0x000fc80000011602 */
[----:B------:R-:W-:Y:S02]  /*0100*/  LEA.HI.SX32 R15, R2, R5, 0x1a ;  /* 0x00000005020f7211 */ /* 0x000fe400078fd2ff */
[----:B------:R-:W-:Y:S02]  /*0110*/  CS2R R4, SRZ ;  /* 0x0000000000047805 */ /* 0x000fe4000001ff00 */
[----:B------:R-:W-:Y:S02]  /*0120*/  SHF.R.U32.HI R2, RZ, 0x4, R8 ;  /* 0x00000004ff027819 */ /* 0x000fe40000011608 */
[----:B------:R-:W-:Y:S01]  /*0130*/  CS2R R8, SRZ ;  /* 0x0000000000087805 */ /* 0x000fe2000001ff00 */
[----:B------:R-:W-:Y:S01]  /*0140*/  IMAD R24, R15, -0x180, R24 ;  /* 0xfffffe800f187824 */ /* 0x000fe200078e0218 */
[----:B------:R-:W-:-:S03]  /*0150*/  SGXT.U32 R2, R2, 0x4 ;  /* 0x000000040202781a */ /* 0x000fc60000000000 */
[----:B------:R-:W-:Y:S01]  /*0160*/  IMAD R15, R15, 0x12600, R24 ;  /* 0x000126000f0f7824 */ /* 0x000fe200078e0218 */
[----:B------:R-:W-:Y:S02]  /*0170*/  LOP3.LUT R12, R21, R2, RZ, 0xfc, !PT ;  /* 0x00000002150c7212 */ /* 0x000fe400078efcff */
[----:B------:R-:W-:Y:S02]  /*0180*/  LOP3.LUT R13, R21, 0x10, R2, 0xfe, !PT ;  /* 0x00000010150d7812 */ /* 0x000fe400078efe02 */
[C---:B------:R-:W-:Y:S01]  /*0190*/  ISETP.LT.AND P1, PT, R12.reuse, 0xc4, !P0 ;  /* 0x000000c40c00780c */ /* 0x040fe20004721270 */
[--C-:B------:R-:W-:Y:S01]  /*01a0*/  IMAD R19, R12, 0x180, R15.reuse ;  /* 0x000001800c137824 */ /* 0x100fe200078e020f */
[C---:B------:R-:W-:Y:S01]  /*01b0*/  ISETP.LT.AND P2, PT, R13.reuse, 0xc4, !P0 ;  /* 0x000000c40d00780c */ /* 0x040fe20004741270 */
[----:B------:R-:W-:Y:S01]  /*01c0*/  IMAD R23, R13, 0x180, R15 ;  /* 0x000001800d177824 */ /* 0x000fe200078e020f */
[----:B------:R-:W-:Y:S01]  /*01d0*/  LOP3.LUT R29, R21, 0x20, R2, 0xfe, !PT ;  /* 0x00000020151d7812 */ /* 0x000fe200078efe02 */
[----:B--2---:R-:W-:Y:S01]  /*01e0*/  IMAD.WIDE R18, R19, 0x4, R30 ;  /* 0x0000000413127825 */ /* 0x004fe200078e021e */
[----:B------:R-:W-:-:S02]  /*01f0*/  LOP3.LUT R14, R21, 0x30, R2, 0xfe, !PT ;  /* 0x00000030150e7812 */ /* 0x000fc400078efe02 */
[C---:B------:R-:W-:Y:S01]  /*0200*/  ISETP.LT.AND P3, PT, R29.reuse, 0xc4, !P0 ;  /* 0x000000c41d00780c */ /* 0x040fe20004761270 */
[----:B------:R-:W-:Y:S01]  /*0210*/  IMAD R29, R29, 0x180, R15 ;  /* 0x000001801d1d7824 */ /* 0x000fe200078e020f */
[C---:B------:R-:W-:Y:S01]  /*0220*/  ISETP.LT.AND P4, PT, R14.reuse, 0xc4, !P0 ;  /* 0x000000c40e00780c */ /* 0x040fe20004781270 */
[----:B------:R-:W-:Y:S01]  /*0230*/  IMAD.WIDE R22, R23, 0x4, R30 ;  /* 0x0000000417167825 */ /* 0x000fe200078e021e */
[----:B------:R-:W-:Y:S01]  /*0240*/  LOP3.LUT R0, R21, 0x3c, R0, 0xf8, !PT ;  /* 0x0000003c15007812 */ /* 0x000fe200078ef800 */
[----:B------:R1:W2:Y:S02]  /*0250*/  @P1 LDG.E.EL.128 R4, desc[UR6][R18.64] ;  /* 0x0000000612041981 */ /* 0x0002a4000c2e1d00 */
[----:B------:R-:W-:Y:S02]  /*0260*/  IMAD R17, R14, 0x180, R15 ;  /* 0x000001800e117824 */ /* 0x000fe400078e020f */
[----:B------:R-:W-:Y:S01]  /*0270*/  IMAD.WIDE R28, R29, 0x4, R30 ;  /* 0x000000041d1c7825 */ /* 0x000fe200078e021e */
[----:B------:R3:W4:Y:S01]  /*0280*/  @P2 LDG.E.EL.128 R8, desc[UR6][R22.64] ;  /* 0x0000000616082981 */ /* 0x000722000c2e1d00 */
[----:B------:R-:W-:-:S02]  /*0290*/  CS2R R12, SRZ ;  /* 0x00000000000c7805 */ /* 0x000fc4000001ff00 */
[----:B------:R-:W-:Y:S01]  /*02a0*/  CS2R R14, SRZ ;  /* 0x00000000000e7805 */ /* 0x000fe2000001ff00 */
[----:B------:R-:W-:Y:S01]  /*02b0*/  IMAD.WIDE R30, R17, 0x4, R30 ;  /* 0x00000004111e7825 */ /* 0x000fe200078e021e */
[----:B------:R-:W-:Y:S02]  /*02c0*/  CS2R R16, SRZ ;  /* 0x0000000000107805 */ /* 0x000fe4000001ff00 */
[----:B-1----:R-:W-:Y:S02]  /*02d0*/  CS2R R18, SRZ ;  /* 0x0000000000127805 */ /* 0x002fe4000001ff00 */
[----:B------:R-:W-:Y:S01]  /*02e0*/  CS2R R20, SRZ ;  /* 0x0000000000147805 */ /* 0x000fe2000001ff00 */
[----:B-----5:R-:W-:Y:S01]  /*02f0*/  IMAD.WIDE R26, R24, 0x4, R26 ;  /* 0x00000004181a7825 */ /* 0x020fe200078e021a */
[----:B------:R1:W5:Y:S01]  /*0300*/  @P3 LDG.E.EL.128 R12, desc[UR6][R28.64] ;  /* 0x000000061c0c3981 */ /* 0x000362000c2e1d00 */
[----:B---3--:R-:W-:-:S03]  /*0310*/  CS2R R22, SRZ ;  /* 0x0000000000167805 */ /* 0x008fc6000001ff00 */
[----:B------:R-:W3:Y:S04]  /*0320*/  @P4 LDG.E.EL.128 R16, desc[UR6][R30.64] ;  /* 0x000000061e104981 */ /* 0x000ee8000c2e1d00 */
[----:B------:R-:W2:Y:S01]  /*0330*/  @!P0 LDG.E.EL.128 R20, desc[UR6][R26.64] ;  /* 0x000000061a148981 */ /* 0x000ea2000c2e1d00 */
[----:B-1----:R-:W1:Y:S02]  /*0340*/  LDC.64 R28, c[0x0][0x220] ;  /* 0x00008800ff1c7b82 */ /* 0x002e640000000a00 */
[----:B-1----:R-:W-:-:S04]  /*0350*/  IMAD.WIDE R28, R24, 0x4, R28 ;  /* 0x00000004181c7825 */ /* 0x002fc800078e021c */
[C---:B--2---:R-:W-:Y:S01]  /*0360*/  FADD R4, -R20.reuse, R4 ;  /* 0x0000000414047221 */ /* 0x044fe20000000100 */
[C---:B----4-:R-:W-:Y:S01]  /*0370*/  FADD R25, -R20.reuse, R8 ;  /* 0x0000000814197221 */ /* 0x050fe20000000100 */
[C---:B-----5:R-:W-:Y:S01]  /*0380*/  FADD R12, -R20.reuse, R12 ;  /* 0x0000000c140c7221 */ /* 0x060fe20000000100 */
[----:B---3--:R-:W-:Y:S01]  /*0390*/  FADD R16, -R20, R16 ;  /* 0x0000001014107221 */ /* 0x008fe20000000100 */
[C---:B------:R-:W-:Y:S01]  /*03a0*/  FADD R5, -R21.reuse, R5 ;  /* 0x0000000515057221 */ /* 0x040fe20000000100 */
[C---:B------:R-:W-:Y:S01]  /*03b0*/  FADD R20, -R21.reuse, R9 ;  /* 0x0000000915147221 */ /* 0x040fe20000000100 */
[C---:B------:R-:W-:Y:S01]  /*03c0*/  FADD R13, -R21.reuse, R13 ;  /* 0x0000000d150d7221 */ /* 0x040fe20000000100 */
[----:B------:R-:W-:Y:S01]  /*03d0*/  FADD R17, -R21, R17 ;  /* 0x0000001115117221 */ /* 0x000fe20000000100 */
[----:B------:R-:W-:Y:S01]  /*03e0*/  FADD R21, -R22, R10 ;  /* 0x0000000a16157221 */ /* 0x000fe20000000100 */
[----:B------:R-:W-:Y:S01]  /*03f0*/  FADD R26, -R23, R11 ;  /* 0x0000000b171a7221 */ /* 0x000fe20000000100 */
[----:B------:R-:W-:-:S02]  /*0400*/  CS2R R8, SRZ ;  /* 0x0000000000087805 */ /* 0x000fc4000001ff00 */
[----:B------:R-:W-:-:S06]  /*0410*/  CS2R R10, SRZ ;  /* 0x00000000000a7805 */ /* 0x000fcc000001ff00 */
[----:B------:R-:W2:Y:S01]  /*0420*/  @!P0 LDG.E.EL.128 R8, desc[UR6][R28.64] ;  /* 0x000000061c088981 */ /* 0x000ea2000c2e1d00 */
[C---:B------:R-:W-:Y:S01]  /*0430*/  FADD R6, -R22.reuse, R6 ;  /* 0x0000000616067221 */ /* 0x040fe20000000100 */
[C---:B------:R-:W-:Y:S01]  /*0440*/  FADD R14, -R22.reuse, R14 ;  /* 0x0000000e160e7221 */ /* 0x040fe20000000100 */
[----:B------:R-:W-:Y:S01]  /*0450*/  FADD R18, -R22, R18 ;  /* 0x0000001216127221 */ /* 0x000fe20000000100 */
[C---:B------:R-:W-:Y:S01]  /*0460*/  FADD R22, -R23.reuse, R7 ;  /* 0x0000000717167221 */ /* 0x040fe20000000100 */
[C---:B------:R-:W-:Y:S01]  /*0470*/  FADD R7, -R23.reuse, R19 ;  /* 0x0000001317077221 */ /* 0x040fe20000000100 */
[----:B------:R-:W-:Y:S01]  /*0480*/  FADD R15, -R23, R15 ;  /* 0x0000000f170f7221 */ /* 0x000fe20000000100 */
[----:B--2---:R-:W-:-:S04]  /*0490*/  FADD R27, R8, 0.0010000000474974513054 ;  /* 0x3a83126f081b7421 */ /* 0x004fc80000000000 */
[----:B------:R-:W1:Y:S01]  /*04a0*/  MUFU.SQRT R8, R27 ;  /* 0x0000001b00087308 */ /* 0x000e620000002000 */
[----:B------:R-:W-:Y:S01]  /*04b0*/  FADD R19, R10, 0.0010000000474974513054 ;  /* 0x3a83126f0a137421 */ /* 0x000fe20000000000 */
[----:B------:R-:W-:-:S06]  /*04c0*/  FADD R11, R11, 0.0010000000474974513054 ;  /* 0x3a83126f0b0b7421 */ /* 0x000fcc0000000000 */
[----:B------:R-:W2:Y:S01]  /*04d0*/  MUFU.SQRT R30, R11 ;  /* 0x0000000b001e7308 */ /* 0x000ea20000002000 */
[----:B-1----:R-:W-:-:S07]  /*04e0*/  FSETP.GT.AND P6, PT, R8, 8.50705917302346158658e+37, PT ;  /* 0x7e8000000800780b */ /* 0x002fce0003fc4000 */
[----:B------:R-:W1:Y:S01]  /*04f0*/  MUFU.SQRT R19, R19 ;  /* 0x0000001300137308 */ /* 0x000e620000002000 */
[----:B------:R-:W-:Y:S01]  /*0500*/  FSETP.GEU.AND P1, PT, R8, 1.175494350822287508e-38, PT ;  /* 0x008000000800780b */ /* 0x000fe20003f2e000 */
[----:B------:R-:W-:Y:S02]  /*0510*/  IMAD.MOV.U32 R10, RZ, RZ, 0x3e800000 ;  /* 0x3e800000ff0a7424 */ /* 0x000fe400078e00ff */
[----:B------:R-:W-:-:S03]  /*0520*/  FADD R9, R9, 0.0010000000474974513054 ;  /* 0x3a83126f09097421 */ /* 0x000fc60000000000 */
[----:B------:R-:W-:Y:S01]  /*0530*/  FSEL R28, R10, 1, P6 ;  /* 0x3f8000000a1c7808 */ /* 0x000fe20003000000 */
[----:B------:R-:W-:Y:S01]  /*0540*/  @P6 FMUL R8, R8, 0.25 ;  /* 0x3e80000008086820 */ /* 0x000fe20000400000 */
[----:B--2---:R-:W-:Y:S02]  /*0550*/  FSETP.GT.AND P6, PT, R30, 8.50705917302346158658e+37, PT ;  /* 0x7e8000001e00780b */ /* 0x004fe40003fc4000 */
[----:B-1----:R-:W-:-:S03]  /*0560*/  FSETP.GT.AND P4, PT, R19, 8.50705917302346158658e+37, PT ;  /* 0x7e8000001300780b */ /* 0x002fc60003f84000 */
[----:B------:R-:W-:Y:S01]  /*0570*/  @!P1 FMUL R8, R8, 16777216 ;  /* 0x4b80000008089820 */ /* 0x000fe20000400000 */
[----:B------:R-:W-:Y:S01]  /*0580*/  @!P1 FMUL R28, R28, 16777216 ;  /* 0x4b8000001c1c9820 */ /* 0x000fe20000400000 */
[----:B------:R-:W-:Y:S01]  /*0590*/  FSETP.GEU.AND P1, PT, R30, 1.175494350822287508e-38, PT ;  /* 0x008000001e00780b */ /* 0x000fe20003f2e000 */
[----:B------:R-:W1:Y:S01]  /*05a0*/  MUFU.SQRT R23, R9 ;  /* 0x0000000900177308 */ /* 0x000e620000002000 */
[----:B------:R-:W-:-:S04]  /*05b0*/  FSETP.GEU.AND P5, PT, R19, 1.175494350822287508e-38, PT ;  /* 0x008000001300780b */ /* 0x000fc80003fae000 */
[----:B------:R-:W-:-:S03]  /*05c0*/  @P6 FMUL R30, R30, 0.25 ;  /* 0x3e8000001e1e6820 */ /* 0x000fc60000400000 */
[----:B------:R-:W2:Y:S01]  /*05d0*/  MUFU.RCP R9, R8 ;  /* 0x0000000800097308 */ /* 0x000ea20000001000 */
[----:B------:R-:W-:-:S03]  /*05e0*/  @P4 FMUL R19, R19, 0.25 ;  /* 0x3e80000013134820 */ /* 0x000fc60000400000 */
[----:B------:R-:W-:Y:S02]  /*05f0*/  @!P1 FMUL R30, R30, 16777216 ;  /* 0x4b8000001e1e9820 */ /* 0x000fe40000400000 */
[----:B------:R-:W-:Y:S01]  /*0600*/  @!P5 FMUL R19, R19, 16777216 ;  /* 0x4b8000001313d820 */ /* 0x000fe20000400000 */
[----:B-1----:R-:W-:-:S03]  /*0610*/  FSETP.GT.AND P2, PT, R23, 8.50705917302346158658e+37, PT ;  /* 0x7e8000001700780b */ /* 0x002fc60003f44000 */
[----:B------:R-:W1:Y:S01]  /*0620*/  MUFU.RCP R27, R19 ;  /* 0x00000013001b7308 */ /* 0x000e620000001000 */
[----:B------:R-:W-:Y:S02]  /*0630*/  FSETP.GEU.AND P3, PT, R23, 1.175494350822287508e-38, PT ;  /* 0x008000001700780b */ /* 0x000fe40003f6e000 */
[----:B------:R-:W-:-:S05]  /*0640*/  FSEL R11, R10, 1, P6 ;  /* 0x3f8000000a0b7808 */ /* 0x000fca0003000000 */
[----:B------:R-:W3:Y:S01]  /*0650*/  MUFU.RCP R30, R30 ;  /* 0x0000001e001e7308 */ /* 0x000ee20000001000 */
[----:B--2---:R-:W-:Y:S01]  /*0660*/  FMUL R9, R9, R28 ;  /* 0x0000001c09097220 */ /* 0x004fe20000400000 */
[----:B------:R-:W-:Y:S01]  /*0670*/  FSEL R28, R10, 1, P4 ;  /* 0x3f8000000a1c7808 */ /* 0x000fe20002000000 */
[----:B------:R-:W-:Y:S01]  /*0680*/  @P2 FMUL R23, R23, 0.25 ;  /* 0x3e80000017172820 */ /* 0x000fe20000400000 */
[----:B------:R-:W-:-:S03]  /*0690*/  @!P1 FMUL R11, R11, 16777216 ;  /* 0x4b8000000b0b9820 */ /* 0x000fc60000400000 */
[----:B------:R-:W-:Y:S01]  /*06a0*/  @!P5 FMUL R28, R28, 16777216 ;  /* 0x4b8000001c1cd820 */ /* 0x000fe20000400000 */
[----:B------:R-:W-:Y:S01]  /*06b0*/  @!P3 FMUL R23, R23, 16777216 ;  /* 0x4b8000001717b820 */ /* 0x000fe20000400000 */
[----:B------:R-:W-:Y:S02]  /*06c0*/  FSEL R8, R10, 1, P2 ;  /* 0x3f8000000a087808 */ /* 0x000fe40001000000 */
[----:B-1----:R-:W-:Y:S01]  /*06d0*/  FMUL R27, R27, R28 ;  /* 0x0000001c1b1b7220 */ /* 0x002fe20000400000 */
[----:B---3--:R-:W-:Y:S02]  /*06e0*/  FMUL R28, R30, R11 ;  /* 0x0000000b1e1c7220 */ /* 0x008fe40000400000 */
[----:B------:R-:W1:Y:S01]  /*06f0*/  LDC.64 R10, c[0x0][0x228] ;  /* 0x00008a00ff0a7b82 */ /* 0x000e620000000a00 */
[----:B------:R-:W2:Y:S01]  /*0700*/  MUFU.RCP R23, R23 ;  /* 0x0000001700177308 */ /* 0x000ea20000001000 */
[----:B------:R-:W-:-:S06]  /*0710*/  @!P3 FMUL R8, R8, 16777216 ;  /* 0x4b8000000808b820 */ /* 0x000fcc0000400000 */
[----:B------:R-:W3:Y:S01]  /*0720*/  LDC.64 R30, c[0x0][0x230] ;  /* 0x00008c00ff1e7b82 */ /* 0x000ee20000000a00 */
[C---:B------:R-:W-:Y:S01]  /*0730*/  FMUL R19, R28.reuse, R26 ;  /* 0x0000001a1c137220 */ /* 0x040fe20000400000 */
[C---:B------:R-:W-:Y:S01]  /*0740*/  FMUL R7, R28.reuse, R7 ;  /* 0x000000071c077220 */ /* 0x040fe20000400000 */
[C---:B------:R-:W-:Y:S01]  /*0750*/  FMUL R22, R28.reuse, R22 ;  /* 0x000000161c167220 */ /* 0x040fe20000400000 */
[C---:B------:R-:W-:Y:S01]  /*0760*/  FMUL R18, R27.reuse, R18 ;  /* 0x000000121b127220 */ /* 0x040fe20000400000 */
[----:B------:R-:W-:Y:S01]  /*0770*/  FMUL R26, R27, R14 ;  /* 0x0000000e1b1a7220 */ /* 0x000fe20000400000 */
[----:B--2---:R-:W-:Y:S01]  /*0780*/  FMUL R8, R23, R8 ;  /* 0x0000000817087220 */ /* 0x004fe20000400000 */
[----:B------:R-:W-:Y:S01]  /*0790*/  FMUL R23, R28, R15 ;  /* 0x0000000f1c177220 */ /* 0x000fe20000400000 */
[C---:B------:R-:W-:Y:S01]  /*07a0*/  FMUL R21, R27.reuse, R21 ;  /* 0x000000151b157220 */ /* 0x040fe20000400000 */
[----:B------:R-:W-:Y:S01]  /*07b0*/  FMUL R6, R27, R6 ;  /* 0x000000061b067220 */ /* 0x000fe20000400000 */
[C---:B------:R-:W-:Y:S01]  /*07c0*/  FMUL R27, R8.reuse, R13 ;  /* 0x0000000d081b7220 */ /* 0x040fe20000400000 */
[C---:B------:R-:W-:Y:S01]  /*07d0*/  FMUL R28, R9.reuse, R12 ;  /* 0x0000000c091c7220 */ /* 0x040fe20000400000 */
[C---:B------:R-:W-:Y:S01]  /*07e0*/  FMUL R17, R8.reuse, R17 ;  /* 0x0000001108117220 */ /* 0x040fe20000400000 */
[C---:B------:R-:W-:Y:S01]  /*07f0*/  FMUL R20, R8.reuse, R20 ;  /* 0x0000001408147220 */ /* 0x040fe20000400000 */
[----:B------:R-:W-:Y:S01]  /*0800*/  FMUL R5, R8, R5 ;  /* 0x0000000508057220 */ /* 0x000fe20000400000 */
[C---:B------:R-:W-:Y:S01]  /*0810*/  FMUL R16, R9.reuse, R16 ;  /* 0x0000001009107220 */ /* 0x040fe20000400000 */
[C---:B------:R-:W-:Y:S01]  /*0820*/  FMUL R25, R9.reuse, R25 ;  /* 0x0000001909197220 */ /* 0x040fe20000400000 */
[----:B------:R-:W-:Y:S01]  /*0830*/  FMUL R4, R9, R4 ;  /* 0x0000000409047220 */ /* 0x000fe20000400000 */
[----:B-1----:R-:W-:Y:S01]  /*0840*/  IMAD.WIDE R12, R24, 0x4, R10 ;  /* 0x00000004180c7825 */ /* 0x002fe200078e020a */
[----:B------:R-:W-:-:S02]  /*0850*/  CS2R R8, SRZ ;  /* 0x0000000000087805 */ /* 0x000fc4000001ff00 */
[----:B------:R-:W-:Y:S02]  /*0860*/  CS2R R10, SRZ ;  /* 0x00000000000a7805 */ /* 0x000fe4000001ff00 */
[----:B------:R-:W-:Y:S01]  /*0870*/  CS2R R14, SRZ ;  /* 0x00000000000e7805 */ /* 0x000fe2000001ff00 */
[----:B---3--:R-:W-:-:S03]  /*0880*/  IMAD.WIDE R30, R24, 0x4, R30 ;  /* 0x00000004181e7825 */ /* 0x008fc600078e021e */
[----:B------:R1:W2:Y:S02]  /*0890*/  @!P0 LDG.E.EL.128 R8, desc[UR6][R12.64] ;  /* 0x000000060c088981 */ /* 0x0002a4000c2e1d00 */
[----:B-1----:R-:W-:-:S06]  /*08a0*/  CS2R R12, SRZ ;  /* 0x00000000000c7805 */ /* 0x002fcc000001ff00 */
[----:B------:R-:W2:Y:S01]  /*08b0*/  @!P0 LDG.E.EL.128 R12, desc[UR6][R30.64] ;  /* 0x000000061e0c8981 */ /* 0x000ea2000c2e1d00 */
[----:B------:R-:W1:Y:S01]  /*08c0*/  S2UR UR5, SR_CgaCtaId ;  /* 0x00000000000579c3 */ /* 0x000e620000008800 */
[----:B------:R-:W-:Y:S02]  /*08d0*/  UMOV UR4, 0x400 ;  /* 0x0000040000047882 */ /* 0x000fe40000000000 */
[----:B-1----:R-:W-:Y:S01]  /*08e0*/  UPRMT UR4, UR5, 0x654, UR4 ;  /* 0x0000065405047896 */ /* 0x002fe20008000004 */
[-CC-:B--2---:R-:W-:Y:S01]  /*08f0*/  FFMA R4, R4, R8.reuse, R12.reuse ;  /* 0x0000000804047223 */ /* 0x184fe2000000000c */
[-CC-:B------:R-:W-:Y:S01]  /*0900*/  FFMA R25, R25, R8.reuse, R12.reuse ;  /* 0x0000000819197223 */ /* 0x180fe2000000000c */
[-CC-:B------:R-:W-:Y:S01]  /*0910*/  FFMA R28, R28, R8.reuse, R12.reuse ;  /* 0x000000081c1c7223 */ /* 0x180fe2000000000c */
[----:B------:R-:W-:Y:S02]  /*0920*/  FFMA R16, R16, R8, R12 ;  /* 0x0000000810107223 */ /* 0x000fe4000000000c */
[----:B------:R-:W1:Y:S01]  /*0930*/  S2R R8, SR_TID.X ;  /* 0x0000000000087919 */ /* 0x000e620000002100 */
[-CC-:B------:R-:W-:Y:S01]  /*0940*/  FFMA R5, R5, R9.reuse, R13.reuse ;  /* 0x0000000905057223 */ /* 0x180fe2000000000d */
[-CC-:B------:R-:W-:Y:S01]  /*0950*/  FFMA R20, R20, R9.reuse, R13.reuse ;  /* 0x0000000914147223 */ /* 0x180fe2000000000d */
[-CC-:B------:R-:W-:Y:S01]  /*0960*/  FFMA R27, R27, R9.reuse, R13.reuse ;  /* 0x000000091b1b7223 */ /* 0x180fe2000000000d */
[----:B------:R-:W-:Y:S01]  /*0970*/  FFMA R17, R17, R9, R13 ;  /* 0x0000000911117223 */ /* 0x000fe2000000000d */
[-CC-:B------:R-:W-:Y:S01]  /*0980*/  FFMA R6, R6, R10.reuse, R14.reuse ;  /* 0x0000000a06067223 */ /* 0x180fe2000000000e */
[-CC-:B------:R-:W-:Y:S01]  /*0990*/  FFMA R21, R21, R10.reuse, R14.reuse ;  /* 0x0000000a15157223 */ /* 0x180fe2000000000e */
[-CC-:B------:R-:W-:Y:S01]  /*09a0*/  FFMA R26, R26, R10.reuse, R14.reuse ;  /* 0x0000000a1a1a7223 */ /* 0x180fe2000000000e */
[----:B------:R-:W-:Y:S01]  /*09b0*/  FFMA R18, R18, R10, R14 ;  /* 0x0000000a12127223 */ /* 0x000fe2000000000e */
[-CC-:B------:R-:W-:Y:S01]  /*09c0*/  FFMA R22, R22, R11.reuse, R15.reuse ;  /* 0x0000000b16167223 */ /* 0x180fe2000000000f */
[-CC-:B------:R-:W-:Y:S01]  /*09d0*/  FFMA R19, R19, R11.reuse, R15.reuse ;  /* 0x0000000b13137223 */ /* 0x180fe2000000000f */
[-CC-:B------:R-:W-:Y:S01]  /*09e0*/  FFMA R23, R23, R11.reuse, R15.reuse ;  /* 0x0000000b17177223 */ /* 0x180fe2000000000f */
[----:B------:R-:W-:-:S02]  /*09f0*/  FFMA R7, R7, R11, R15 ;  /* 0x0000000b07077223 */ /* 0x000fc4000000000f */
[----:B------:R-:W-:Y:S02]  /*0a00*/  FSETP.GEU.AND P0, PT, R22, RZ, PT ;  /* 0x000000ff1600720b */ /* 0x000fe40003f0e000 */
[----:B-1----:R-:W-:Y:S02]  /*0a10*/  SHF.L.U32 R9, R8, 0x8, RZ ;  /* 0x0000000808097819 */ /* 0x002fe400000006ff */
[----:B------:R-:W-:Y:S02]  /*0a20*/  SHF.R.U32.HI R10, RZ, 0x4, R8 ;  /* 0x00000004ff0a7819 */ /* 0x000fe40000011608 */
[----:B------:R-:W-:Y:S02]  /*0a30*/  LOP3.LUT R9, R9, 0xf00, RZ, 0xc0, !PT ;  /* 0x00000f0009097812 */ /* 0x000fe400078ec0ff */
[----:B------:R-:W-:Y:S02]  /*0a40*/  SGXT.U32 R10, R10, 0x4 ;  /* 0x000000040a0a781a */ /* 0x000fe40000000000 */
[----:B------:R-:W-:-:S02]  /*0a50*/  LOP3.LUT R12, R9, 0x40, RZ, 0xfc, !PT ;  /* 0x00000040090c7812 */ /* 0x000fc400078efcff */
[C---:B------:R-:W-:Y:S02]  /*0a60*/  LOP3.LUT R13, R9.reuse, 0x80, RZ, 0xfc, !PT ;  /* 0x00000080090d7812 */ /* 0x040fe400078efcff */
[C---:B------:R-:W-:Y:S02]  /*0a70*/  LOP3.LUT R10, R9.reuse, R10, RZ, 0xfc, !PT ;  /* 0x0000000a090a7212 */ /* 0x040fe400078efcff */
[C---:B------:R-:W-:Y:S02]  /*0a80*/  LOP3.LUT R14, R9.reuse, 0xc0, RZ, 0xfc, !PT ;  /* 0x000000c0090e7812 */ /* 0x040fe400078efcff */
[----:B------:R-:W-:Y:S02]  /*0a90*/  LEA.HI R11, R9, UR4, RZ, 0x1c ;  /* 0x00000004090b7c11 */ /* 0x000fe4000f8fe0ff */
[----:B------:R-:W-:Y:S02]  /*0aa0*/  LEA.HI R9, R12, UR4, RZ, 0x1c ;  /* 0x000000040c097c11 */ /* 0x000fe4000f8fe0ff */
[----:B------:R-:W-:-:S03]  /*0ab0*/  LEA.HI R13, R13, UR4, RZ, 0x1c ;  /* 0x000000040d0d7c11 */ /* 0x000fc6000f8fe0ff */
[----:B------:R-:W-:Y:S01]  /*0ac0*/  IMAD R12, R10, 0x4, R9 ;  /* 0x000000040a0c7824 */ /* 0x000fe200078e0209 */
[----:B------:R-:W-:Y:S01]  /*0ad0*/  FSETP.GEU.AND P1, PT, R6, RZ, PT ;  /* 0x000000ff0600720b */ /* 0x000fe20003f2e000 */
[----:B------:R-:W-:Y:S01]  /*0ae0*/  IMAD R9, R10, 0x4, R13 ;  /* 0x000000040a097824 */ /* 0x000fe200078e020d */
[----:B------:R-:W-:Y:S02]  /*0af0*/  FSEL R13, R22, RZ, P0 ;  /* 0x000000ff160d7208 */ /* 0x000fe40000000000 */
[----:B------:R-:W-:Y:S02]  /*0b00*/  FSETP.GEU.AND P0, PT, R25, RZ, PT ;  /* 0x000000ff1900720b */ /* 0x000fe40003f0e000 */
[----:B------:R-:W-:Y:S02]  /*0b10*/  FSETP.GEU.AND P3, PT, R4, RZ, PT ;  /* 0x000000ff0400720b */ /* 0x000fe40003f6e000 */
[----:B------:R-:W-:Y:S02]  /*0b20*/  LEA.HI R15, R14, UR4, RZ, 0x1c ;  /* 0x000000040e0f7c11 */ /* 0x000fe4000f8fe0ff */
[----:B------:R-:W-:-:S02]  /*0b30*/  FSETP.GEU.AND P2, PT, R5, RZ, PT ;  /* 0x000000ff0500720b */ /* 0x000fc40003f4e000 */
[----:B------:R-:W-:Y:S02]  /*0b40*/  FSEL R6, R6, RZ, P1 ;  /* 0x000000ff06067208 */ /* 0x000fe40000800000 */
[----:B------:R-:W-:Y:S02]  /*0b50*/  FSETP.GEU.AND P1, PT, R19, RZ, PT ;  /* 0x000000ff1300720b */ /* 0x000fe40003f2e000 */
[----:B------:R-:W-:Y:S01]  /*0b60*/  FSEL R14, R25, RZ, P0 ;  /* 0x000000ff190e7208 */ /* 0x000fe20000000000 */
[----:B------:R-:W-:Y:S01]  /*0b70*/  IMAD R11, R10, 0x4, R11 ;  /* 0x000000040a0b7824 */ /* 0x000fe200078e020b */
[----:B------:R-:W-:Y:S02]  /*0b80*/  FSETP.GEU.AND P0, PT, R28, RZ, PT ;  /* 0x000000ff1c00720b */ /* 0x000fe40003f0e000 */
[----:B------:R-:W-:Y:S02]  /*0b90*/  FSEL R4, R4, RZ, P3 ;  /* 0x000000ff04047208 */ /* 0x000fe40001800000 */
[----:B------:R-:W-:-:S02]  /*0ba0*/  FSEL R5, R5, RZ, P2 ;  /* 0x000000ff05057208 */ /* 0x000fc40001000000 */
[----:B------:R-:W-:Y:S02]  /*0bb0*/  FSETP.GEU.AND P3, PT, R20, RZ, PT ;  /* 0x000000ff1400720b */ /* 0x000fe40003f6e000 */
[----:B------:R-:W-:Y:S02]  /*0bc0*/  FSETP.GEU.AND P2, PT, R21, RZ, PT ;  /* 0x000000ff1500720b */ /* 0x000fe40003f4e000 */
[----:B------:R-:W-:Y:S02]  /*0bd0*/  FSEL R19, R19, RZ, P1 ;  /* 0x000000ff13137208 */ /* 0x000fe40000800000 */
[----:B------:R-:W-:Y:S02]  /*0be0*/  LEA R10, R10, R15, 0x2 ;  /* 0x0000000f0a0a7211 */ /* 0x000fe400078e10ff */
[----:B------:R-:W-:Y:S02]  /*0bf0*/  FSEL R28, R28, RZ, P0 ;  /* 0x000000ff1c1c7208 */ /* 0x000fe40000000000 */
[----:B------:R-:W-:Y:S01]  /*0c00*/  FSETP.GEU.AND P1, PT, R27, RZ, PT ;  /* 0x000000ff1b00720b */ /* 0x000fe20003f2e000 */
[----:B------:R1:W-:Y:S01]  /*0c10*/  STS [R11], R4 ;  /* 0x000000040b007388 */ /* 0x0003e20000000800 */
[----:B------:R-:W-:-:S02]  /*0c20*/  FSETP.GEU.AND P0, PT, R26, RZ, PT ;  /* 0x000000ff1a00720b */ /* 0x000fc40003f0e000 */
[----:B------:R-:W-:Y:S01]  /*0c30*/  FSEL R15, R20, RZ, P3 ;  /* 0x000000ff140f7208 */ /* 0x000fe20001800000 */
[----:B------:R-:W-:Y:S01]  /*0c40*/  STS [R12+0x100], R5 ;  /* 0x000100050c007388 */ /* 0x000fe20000000800 */
[----:B------:R-:W-:Y:S02]  /*0c50*/  FSEL R27, R27, RZ, P1 ;  /* 0x000000ff1b1b7208 */ /* 0x000fe40000800000 */
[----:B------:R-:W-:Y:S01]  /*0c60*/  FSETP.GEU.AND P1, PT, R16, RZ, PT ;  /* 0x000000ff1000720b */ /* 0x000fe20003f2e000 */
[----:B------:R-:W-:Y:S01]  /*0c70*/  STS [R9+0x200], R6 ;  /* 0x0002000609007388 */ /* 0x000fe20000000800 */
[----:B-1----:R-:W-:-:S03]  /*0c80*/  FSEL R4, R21, RZ, P2 ;  /* 0x000000ff15047208 */ /* 0x002fc60001000000 */
[----:B------:R-:W-:Y:S01]  /*0c90*/  STS [R10+0x300], R13 ;  /* 0x0003000d0a007388 */ /* 0x000fe20000000800 */
[----:B------:R-:W-:Y:S02]  /*0ca0*/  FSEL R26, R26, RZ, P0 ;  /* 0x000000ff1a1a7208 */ /* 0x000fe40000000000 */
[----:B------:R-:W-:Y:S01]  /*0cb0*/  FSETP.GEU.AND P0, PT, R17, RZ, PT ;  /* 0x000000ff1100720b */ /* 0x000fe20003f0e000 */
[----:B------:R-:W-:Y:S01]  /*0cc0*/  STS [R11+0x40], R14 ;  /* 0x0000400e0b007388 */ /* 0x000fe20000000800 */
[----:B------:R-:W-:-:S03]  /*0cd0*/  FSETP.GEU.AND P2, PT, R23, RZ, PT ;  /* 0x000000ff1700720b */ /* 0x000fc60003f4e000 */
[----:B------:R-:W-:Y:S01]  /*0ce0*/  STS [R12+0x140], R15 ;  /* 0x0001400f0c007388 */ /* 0x000fe20000000800 */
[----:B------:R-:W-:-:S03]  /*0cf0*/  FSEL R17, R17, RZ, P0 ;  /* 0x000000ff11117208 */ /* 0x000fc60000000000 */
[----:B------:R1:W-:Y:S01]  /*0d00*/  STS [R9+0x240], R4 ;  /* 0x0002400409007388 */ /* 0x0003e20000000800 */
[----:B------:R-:W-:Y:S02]  /*0d10*/  FSEL R23, R23, RZ, P2 ;  /* 0x000000ff17177208 */ /* 0x000fe40001000000 */
[C---:B------:R-:W-:Y:S01]  /*0d20*/  FSETP.GEU.AND P0, PT, R7.reuse, RZ, PT ;  /* 0x000000ff0700720b */ /* 0x040fe20003f0e000 */
[----:B------:R-:W-:Y:S01]  /*0d30*/  STS [R10+0x340], R19 ;  /* 0x000340130a007388 */ /* 0x000fe20000000800 */
[----:B-1----:R-:W-:Y:S02]  /*0d40*/  FSEL R4, R16, RZ, P1 ;  /* 0x000000ff10047208 */ /* 0x002fe40000800000 */
[----:B------:R-:W-:Y:S01]  /*0d50*/  FSETP.GEU.AND P1, PT, R18, RZ, PT ;  /* 0x000000ff1200720b */ /* 0x000fe20003f2e000 */
[----:B------:R-:W-:Y:S01]  /*0d60*/  STS [R11+0x80], R28 ;  /* 0x0000801c0b007388 */ /* 0x000fe20000000800 */
[----:B------:R-:W-:Y:S01]  /*0d70*/  IMAD.SHL.U32 R16, R8, 0x4, RZ ;  /* 0x0000000408107824 */ /* 0x000fe200078e00ff */
[----:B------:R-:W-:-:S02]  /*0d80*/  FSEL R7, R7, RZ, P0 ;  /* 0x000000ff07077208 */ /* 0x000fc40000000000 */
[----:B------:R-:W-:Y:S01]  /*0d90*/  STS [R12+0x180], R27 ;  /* 0x0001801b0c007388 */ /* 0x000fe20000000800 */
[----:B------:R-:W-:-:S03]  /*0da0*/  FSEL R18, R18, RZ, P1 ;  /* 0x000000ff12127208 */ /* 0x000fc60000800000 */
[----:B------:R-:W-:Y:S04]  /*0db0*/  STS [R9+0x280], R26 ;  /* 0x0002801a09007388 */ /* 0x000fe80000000800 */
[----:B------:R-:W-:Y:S01]  /*0dc0*/  STS [R10+0x380], R23 ;  /* 0x000380170a007388 */ /* 0x000fe20000000800 */
[----:B------:R-:W-:-:S03]  /*0dd0*/  LOP3.LUT R16, R16, 0x3fc, RZ, 0xc0, !PT ;  /* 0x000003fc10107812 */ /* 0x000fc600078ec0ff */
[----:B------:R1:W-:Y:S04]  /*0de0*/  STS [R11+0xc0], R4 ;  /* 0x0000c0040b007388 */ /* 0x0003e80000000800 */
[----:B------:R-:W-:Y:S04]  /*0df0*/  STS [R12+0x1c0], R17 ;  /* 0x0001c0110c007388 */ /* 0x000fe80000000800 */
[----:B------:R2:W-:Y:S04]  /*0e00*/  STS [R9+0x2c0], R18 ;  /* 0x0002c01209007388 */ /* 0x0005e80000000800 */
[----:B------:R-:W-:Y:S01]  /*0e10*/  STS [R10+0x3c0], R7 ;  /* 0x0003c0070a007388 */ /* 0x000fe20000000800 */
[----:B------:R-:W-:-:S02]  /*0e20*/  LOP3.LUT R5, R16, 0x400, RZ, 0xfc, !PT ;  /* 0x0000040010057812 */ /* 0x000fc400078efcff */
[----:B------:R-:W-:Y:S02]  /*0e30*/  LOP3.LUT R6, R16, 0x800, RZ, 0xfc, !PT ;  /* 0x0000080010067812 */ /* 0x000fe400078efcff */
[----:B------:R-:W-:Y:S02]  /*0e40*/  SHF.R.U32.HI R8, RZ, 0x2, R8 ;  /* 0x00000002ff087819 */ /* 0x000fe40000011608 */
[----:B-1----:R-:W-:Y:S02]  /*0e50*/  SHF.R.U32.HI R4, RZ, 0x4, R5 ;  /* 0x00000004ff047819 */ /* 0x002fe40000011605 */
[----:B------:R-:W-:Y:S02]  /*0e60*/  SHF.R.U32.HI R6, RZ, 0x4, R6 ;  /* 0x00000004ff067819 */ /* 0x000fe40000011606 */
[----:B------:R-:W-:Y:S02]  /*0e70*/  LOP3.LUT R8, R8, 0x3c, RZ, 0xc0, !PT ;  /* 0x0000003c08087812 */ /* 0x000fe400078ec0ff */
[----:B------:R-:W-:-:S02]  /*0e80*/  LOP3.LUT R4, R4, 0x7c, RZ, 0xc0, !PT ;  /* 0x0000007c04047812 */ /* 0x000fc400078ec0ff */
[----:B------:R-:W-:Y:S01]  /*0e90*/  LOP3.LUT R6, R6, 0xbc, RZ, 0xc0, !PT ;  /* 0x000000bc06067812 */ /* 0x000fe200078ec0ff */
[----:B------:R-:W-:Y:S02]  /*0ea0*/  VIADD R5, R8, UR4 ;  /* 0x0000000408057c36 */ /* 0x000fe40008000000 */
[----:B------:R-:W-:Y:S01]  /*0eb0*/  VIADD R11, R4, UR4 ;  /* 0x00000004040b7c36 */ /* 0x000fe20008000000 */
[----:B--2---:R-:W-:Y:S01]  /*0ec0*/  IADD3 R9, R6, UR4, RZ ;  /* 0x0000000406097c10 */ /* 0x004fe2000fffe0ff */
[C---:B------:R-:W-:Y:S01]  /*0ed0*/  IMAD R17, R16.reuse, 0x4, R5 ;  /* 0x0000000410117824 */ /* 0x040fe200078e0205 */
[----:B------:R-:W-:Y:S01]  /*0ee0*/  BAR.SYNC.DEFER_BLOCKING 0x0 ;  /* 0x0000000000007b1d */ /* 0x000fe20000010000 */
[C---:B------:R-:W-:Y:S02]  /*0ef0*/  IMAD R25, R16.reuse, 0x4, R11 ;  /* 0x0000000410197824 */ /* 0x040fe400078e020b */
[----:B------:R-:W-:Y:S01]  /*0f00*/  IMAD R27, R16, 0x4, R9 ;  /* 0x00000004101b7824 */ /* 0x000fe200078e0209 */
[----:B------:R-:W-:-:S02]  /*0f10*/  LOP3.LUT R19, R3, 0x20, R2, 0xfe, !PT ;  /* 0x0000002003137812 */ /* 0x000fc400078efe02 */
[----:B------:R-:W-:Y:S02]  /*0f20*/  LOP3.LUT R18, R3, R2, RZ, 0xfc, !PT ;  /* 0x0000000203127212 */ /* 0x000fe400078efcff */
[----:B------:R-:W-:Y:S01]  /*0f30*/  LOP3.LUT R20, R3, 0x10, R2, 0xfe, !PT ;  /* 0x0000001003147812 */ /* 0x000fe200078efe02 */
[----:B------:R-:W-:-:S04]  /*0f40*/  IMAD.HI R22, R19, 0x2aaaaaab, RZ ;  /* 0x2aaaaaab13167827 */ /* 0x000fc800078e02ff */
[----:B------:R-:W-:Y:S01]  /*0f50*/  IMAD.HI R21, R18, 0x2aaaaaab, RZ ;  /* 0x2aaaaaab12157827 */ /* 0x000fe200078e02ff */
[----:B------:R-:W-:Y:S01]  /*0f60*/  SHF.R.U32.HI R23, RZ, 0x1f, R22 ;  /* 0x0000001fff177819 */ /* 0x000fe20000011616 */
[----:B------:R-:W-:Y:S04]  /*0f70*/  LDS R4, [R17] ;  /* 0x0000000011047984 */ /* 0x000fe80000000800 */
[----:B------:R-:W-:Y:S04]  /*0f80*/  LDS R5, [R17+0x4] ;  /* 0x0000040011057984 */ /* 0x000fe80000000800 */
[----:B------:R-:W-:Y:S04]  /*0f90*/  LDS R6, [R17+0x8] ;  /* 0x0000080011067984 */ /* 0x000fe80000000800 */
[----:B------:R1:W2:Y:S04]  /*0fa0*/  LDS R7, [R17+0xc] ;  /* 0x00000c0011077984 */ /* 0x0002a80000000800 */
[----:B------:R-:W-:Y:S04]  /*0fb0*/  LDS R8, [R25+0x1000] ;  /* 0x0010000019087984 */ /* 0x000fe80000000800 */
[----:B------:R-:W-:Y:S04]  /*0fc0*/  LDS R9, [R25+0x1004] ;  /* 0x0010040019097984 */ /* 0x000fe80000000800 */
[----:B------:R-:W-:Y:S04]  /*0fd0*/  LDS R10, [R25+0x1008] ;  /* 0x00100800190a7984 */ /* 0x000fe80000000800 */
[----:B------:R-:W3:Y:S04]  /*0fe0*/  LDS R11, [R25+0x100c] ;  /* 0x00100c00190b7984 */ /* 0x000ee80000000800 */
[----:B------:R-:W-:Y:S04]  /*0ff0*/  LDS R12, [R27+0x2000] ;  /* 0x002000001b0c7984 */ /* 0x000fe80000000800 */
[----:B------:R-:W-:Y:S04]  /*1000*/  LDS R13, [R27+0x2004] ;  /* 0x002004001b0d7984 */ /* 0x000fe80000000800 */
[----:B------:R-:W-:Y:S04]  /*1010*/  LDS R14, [R27+0x2008] ;  /* 0x002008001b0e7984 */ /* 0x000fe80000000800 */
[----:B------:R4:W5:Y:S01]  /*1020*/  LDS R15, [R27+0x200c] ;  /* 0x00200c001b0f7984 */ /* 0x0009620000000800 */
[----:B------:R-:W-:Y:S01]  /*1030*/  IMAD.HI R24, R20, 0x2aaaaaab, RZ ;  /* 0x2aaaaaab14187827 */ /* 0x000fe200078e02ff */
[----:B-1----:R-:W-:-:S02]  /*1040*/  LOP3.LUT R17, R3, 0x30, R2, 0xfe, !PT ;  /* 0x0000003003117812 */ /* 0x002fc400078efe02 */
[----:B------:R-:W1:Y:S01]  /*1050*/  LDC.64 R2, c[0x0][0x238] ;  /* 0x00008e00ff027b82 */ /* 0x000e620000000a00 */
[----:B------:R-:W-:Y:S02]  /*1060*/  LEA.HI.SX32 R22, R22, R23, 0x1a ;  /* 0x0000001716167211 */ /* 0x000fe400078fd2ff */
[----:B------:R-:W-:Y:S02]  /*1070*/  SHF.R.U32.HI R26, RZ, 0x1f, R21 ;  /* 0x0000001fff1a7819 */ /* 0x000fe40000011615 */
[----:B------:R-:W-:Y:S02]  /*1080*/  SHF.R.U32.HI R23, RZ, 0x1f, R24 ;  /* 0x0000001fff177819 */ /* 0x000fe40000011618 */
[----:B------:R-:W-:Y:S02]  /*1090*/  ISETP.GE.AND P0, PT, R0, 0xc4, PT ;  /* 0x000000c40000780c */ /* 0x000fe40003f06270 */
[----:B------:R-:W-:Y:S02]  /*10a0*/  LEA.HI.SX32 R21, R21, R26, 0x1a ;  /* 0x0000001a15157211 */ /* 0x000fe400078fd2ff */
[----:B------:R-:W-:-:S02]  /*10b0*/  LEA.HI.SX32 R23, R24, R23, 0x1a ;  /* 0x0000001718177211 */ /* 0x000fc400078fd2ff */
[----:B------:R-:W-:Y:S01]  /*10c0*/  ISETP.LT.AND P1, PT, R19, 0x600, !P0 ;  /* 0x000006001300780c */ /* 0x000fe20004721270 */
[----:B------:R-:W-:Y:S02]  /*10d0*/  IMAD R19, R22, -0x180, R19 ;  /* 0xfffffe8016137824 */ /* 0x000fe400078e0213 */
[----:B----4-:R-:W-:Y:S02]  /*10e0*/  IMAD R27, R21, -0x180, R18 ;  /* 0xfffffe80151b7824 */ /* 0x010fe400078e0212 */
[----:B------:R-:W-:Y:S01]  /*10f0*/  IMAD R25, R23, -0x180, R20 ;  /* 0xfffffe8017197824 */ /* 0x000fe200078e0214 */
[----:B------:R-:W-:Y:S01]  /*1100*/  ISETP.LT.AND P3, PT, R18, 0x600, !P0 ;  /* 0x000006001200780c */ /* 0x000fe20004761270 */
[--C-:B------:R-:W-:Y:S01]  /*1110*/  IMAD R19, R19, 0xc4, R0.reuse ;  /* 0x000000c413137824 */ /* 0x100fe200078e0200 */
[----:B------:R-:W-:Y:S01]  /*1120*/  ISETP.LT.AND P2, PT, R20, 0x600, !P0 ;  /* 0x000006001400780c */ /* 0x000fe20004741270 */
[--C-:B------:R-:W-:Y:S01]  /*1130*/  IMAD R18, R27, 0xc4, R0.reuse ;  /* 0x000000c41b127824 */ /* 0x100fe200078e0200 */
[----:B------:R-:W-:Y:S01]  /*1140*/  LOP3.LUT R24, R16, 0xc00, RZ, 0xfc, !PT ;  /* 0x00000c0010187812 */ /* 0x000fe200078efcff */
[----:B------:R-:W-:Y:S01]  /*1150*/  IMAD R20, R25, 0xc4, R0 ;  /* 0x000000c419147824 */ /* 0x000fe200078e0200 */
[----:B------:R-:W-:Y:S01]  /*1160*/  ISETP.LT.AND P0, PT, R17, 0x600, !P0 ;  /* 0x000006001100780c */ /* 0x000fe20004701270 */
[----:B------:R-:W-:Y:S01]  /*1170*/  IMAD R25, R22, 0x63880, R19 ;  /* 0x0006388016197824 */ /* 0x000fe200078e0213 */
[----:B------:R-:W-:Y:S01]  /*1180*/  SHF.R.U32.HI R24, RZ, 0x4, R24 ;  /* 0x00000004ff187819 */ /* 0x000fe20000011618 */
[----:B------:R-:W-:-:S02]  /*1190*/  IMAD R19, R21, 0x63880, R18 ;  /* 0x0006388015137824 */ /* 0x000fc400078e0212 */
[----:B------:R-:W-:Y:S01]  /*11a0*/  IMAD R21, R23, 0x63880, R20 ;  /* 0x0006388017157824 */ /* 0x000fe200078e0214 */
[----:B------:R-:W-:Y:S01]  /*11b0*/  LOP3.LUT R24, R24, 0xfc, RZ, 0xc0, !PT ;  /* 0x000000fc18187812 */ /* 0x000fe200078ec0ff */
[----:B-1----:R-:W-:-:S04]  /*11c0*/  IMAD.WIDE R18, R19, 0x4, R2 ;  /* 0x0000000413127825 */ /* 0x002fc800078e0202 */
[----:B------:R-:W-:Y:S01]  /*11d0*/  IMAD.WIDE R20, R21, 0x4, R2 ;  /* 0x0000000415147825 */ /* 0x000fe200078e0202 */
[----:B------:R-:W-:-:S03]  /*11e0*/  IADD3 R27, R24, UR4, RZ ;  /* 0x00000004181b7c10 */ /* 0x000fc6000fffe0ff */
[----:B------:R-:W-:Y:S01]  /*11f0*/  IMAD.WIDE R22, R25, 0x4, R2 ;  /* 0x0000000419167825 */ /* 0x000fe200078e0202 */
[----:B--2---:R1:W-:Y:S04]  /*1200*/  @P3 STG.E.128 desc[UR6][R18.64], R4 ;  /* 0x0000000412003986 */ /* 0x0043e8000c101d06 */
[----:B---3--:R1:W-:Y:S01]  /*1210*/  @P2 STG.E.128 desc[UR6][R20.64], R8 ;  /* 0x0000000814002986 */ /* 0x0083e2000c101d06 */
[----:B------:R-:W-:-:S03]  /*1220*/  IMAD R27, R16, 0x4, R27 ;  /* 0x00000004101b7824 */ /* 0x000fc600078e021b */
[----:B-----5:R1:W-:Y:S01]  /*1230*/  @P1 STG.E.128 desc[UR6][R22.64], R12 ;  /* 0x0000000c16001986 */ /* 0x0203e2000c101d06 */
[----:B------:R-:W-:Y:S05]  /*1240*/  @!P0 EXIT ;  /* 0x000000000000894d */ /* 0x000fea0003800000 */
[----:B-1----:R-:W-:Y:S01]  /*1250*/  LDS R4, [R27+0x3000] ;  /* 0x003000001b047984 */ /* 0x002fe20000000800 */
[----:B------:R-:W-:-:S03]  /*1260*/  IMAD.HI R8, R17, 0x2aaaaaab, RZ ;  /* 0x2aaaaaab11087827 */ /* 0x000fc600078e02ff */
[----:B------:R-:W-:Y:S02]  /*1270*/  LDS R5, [R27+0x3004] ;  /* 0x003004001b057984 */ /* 0x000fe40000000800 */
[----:B------:R-:W-:Y:S02]  /*1280*/  SHF.R.U32.HI R9, RZ, 0x1f, R8 ;  /* 0x0000001fff097819 */ /* 0x000fe40000011608 */
[----:B------:R-:W-:Y:S02]  /*1290*/  LDS R6, [R27+0x3008] ;  /* 0x003008001b067984 */ /* 0x000fe40000000800 */
[----:B------:R-:W-:Y:S02]  /*12a0*/  LEA.HI.SX32 R8, R8, R9, 0x1a ;  /* 0x0000000908087211 */ /* 0x000fe400078fd2ff */
[----:B------:R-:W0:Y:S03]  /*12b0*/  LDS R7, [R27+0x300c] ;  /* 0x00300c001b077984 */ /* 0x000e260000000800 */
[----:B------:R-:W-:-:S04]  /*12c0*/  IMAD R17, R8, -0x180, R17 ;  /* 0xfffffe8008117824 */ /* 0x000fc800078e0211 */
[----:B------:R-:W-:-:S04]  /*12d0*/  IMAD R17, R17, 0xc4, R0 ;  /* 0x000000c411117824 */ /* 0x000fc800078e0200 */
[----:B------:R-:W-:-:S04]  /*12e0*/  IMAD R17, R8, 0x63880, R17 ;  /* 0x0006388008117824 */ /* 0x000fc800078e0211 */
[----:B------:R-:W-:-:S05]  /*12f0*/  IMAD.WIDE R2, R17, 0x4, R2 ;  /* 0x0000000411027825 */ /* 0x000fca00078e0202 */
[----:B0-----:R-:W-:Y:S01]  /*1300*/  STG.E.128 desc[UR6][R2.64], R4 ;  /* 0x0000000402007986 */ /* 0x001fe2000c101d06 */
[----:B------:R-:W-:Y:S05]  /*1310*/  EXIT ;  /* 0x000000000000794d */ /* 0x000fea0003800000 */
.L_x_0:
[----:B------:R-:W-:-:S00]  /*1320*/  BRA `(.L_x_0) ;  /* 0xfffffffc00fc7947 */ /* 0x000fc0000383ffff */
[----:B------:R-:W-:-:S00]  /*1330*/  NOP ;  /* 0x0000000000007918 */ /* 0x000fc00000000000 */
        /* <DEDUP_REMOVED lines=12> */
.L_x_1:


//--------------------- .nv.global.init           --------------------------
	.section	.nv.global.init,"aw",@progbits
.nv.global.init:
	.type		_$_str,@object
	.size		_$_str,(_$_str_$_2 - _$_str)
_$_str:
        /*0000*/ 	.byte	0x5f, 0x5f, 0x43, 0x55, 0x44, 0x41, 0x5f, 0x46, 0x54, 0x5a, 0x00
	.type		_$_str_$_2,@object
	.size		_$_str_$_2,(.L_1 - _$_str_$_2)
_$_str_$_2:
        /*000b*/ 	.byte	0x5f, 0x5f, 0x43, 0x55, 0x44, 0x41, 0x5f, 0x50, 0x52, 0x45, 0x43, 0x5f, 0x53, 0x51, 0x52, 0x54
        /*001b*/ 	.byte	0x00
.L_1:


//--------------------- .nv.shared.triton_poi_fused__native_batch_norm_legit_no_training_relu_45 --------------------------
	.section	.nv.shared.triton_poi_fused__native_batch_norm_legit_no_training_relu_45,"aw",@nobits
	.sectionflags	@""
	.align	16
	.zero		1024


//--------------------- .nv.constant0.triton_poi_fused__native_batch_norm_legit_no_training_relu_45 --------------------------
	.section	.nv.constant0.triton_poi_fused__native_batch_norm_legit_no_training_relu_45,"a",@progbits
	.sectionflags	@""
	.align	4
.nv.constant0.triton_poi_fused__native_batch_norm_legit_no_training_relu_45:
	.zero		584
